//
// Generated by NVIDIA NVVM Compiler
//
// Compiler Build ID: CL-36424714
// Cuda compilation tools, release 13.0, V13.0.88
// Based on NVVM 20.0.0
//

.version 9.0
.target sm_100
.address_size 64

	// .globl	_Z6VarmulPfi

.visible .entry _Z6VarmulPfi(
	.param .u64 .ptr .align 1 _Z6VarmulPfi_param_0,
	.param .u32 _Z6VarmulPfi_param_1
)
{
	.reg .pred 	%p<3>;
	.reg .b32 	%r<7>;
	.reg .b32 	%f<2>;
	.reg .b64 	%rd<5>;

	ld.param.u64 	%rd1, [_Z6VarmulPfi_param_0];
	ld.param.u32 	%r2, [_Z6VarmulPfi_param_1];
	mov.u32 	%r3, %ctaid.x;
	mov.u32 	%r4, %ntid.x;
	mov.u32 	%r5, %tid.x;
	mad.lo.s32 	%r1, %r3, %r4, %r5;
	setp.ge.s32 	%p1, %r1, %r2;
	@%p1 bra 	$L__BB0_2;
	cvta.to.global.u64 	%rd2, %rd1;
	and.b32  	%r6, %r1, 1;
	setp.eq.b32 	%p2, %r6, 1;
	selp.f32 	%f1, 0f43480000, 0f42C80000, %p2;
	mul.wide.s32 	%rd3, %r1, 4;
	add.s64 	%rd4, %rd2, %rd3;
	st.global.f32 	[%rd4], %f1;
$L__BB0_2:
	ret;

}


// ===== COMPILED SASS (sm_100) =====

	.target	sm_100

	.elftype	@"ET_EXEC"


//--------------------- .note.nv.tkinfo           --------------------------
	.section	.note.nv.tkinfo,"",@"SHT_NOTE"
	.sectionflags	@"SHF_NOTE_NV_TKINFO"
	.tkinfo
        /*0018*/ 	.word	0x00000002
        /*0030*/ 	.string	""
        /*0030*/ 	.string	"ptxas"
        /*0030*/ 	.string	"Cuda compilation tools, release 13.0, V13.0.88"
        /*0030*/ 	.string	"Build cuda_13.0.r13.0/compiler.36424714_0"
        /*0030*/ 	.string	"-arch sm_100 -m 64 "



//--------------------- .note.nv.cuinfo           --------------------------
	.section	.note.nv.cuinfo,"",@"SHT_NOTE"
	.sectionflags	@"SHF_NOTE_NV_CUINFO"
        /*0018*/ 	.short	0x0002
        /*001a*/ 	.short	0x0064
        /*001c*/ 	.short	0x0082
	.zero		2


//--------------------- .nv.info                  --------------------------
	.section	.nv.info,"",@"SHT_CUDA_INFO"
	.align	4


	//----- nvinfo : EIATTR_REGCOUNT
	.align		4
        /*0000*/ 	.byte	0x04, 0x2f
        /*0002*/ 	.short	(.L_1 - .L_0)
	.align		4
.L_0:
        /*0004*/ 	.word	index@(_Z6VarmulPfi)
        /*0008*/ 	.word	0x00000008


	//----- nvinfo : EIATTR_FRAME_SIZE
	.align		4
.L_1:
        /*000c*/ 	.byte	0x04, 0x11
        /*000e*/ 	.short	(.L_3 - .L_2)
	.align		4
.L_2:
        /*0010*/ 	.word	index@(_Z6VarmulPfi)
        /*0014*/ 	.word	0x00000000


	//----- nvinfo : EIATTR_MIN_STACK_SIZE
	.align		4
.L_3:
        /*0018*/ 	.byte	0x04, 0x12
        /*001a*/ 	.short	(.L_5 - .L_4)
	.align		4
.L_4:
        /*001c*/ 	.word	index@(_Z6VarmulPfi)
        /*0020*/ 	.word	0x00000000
.L_5:


//--------------------- .nv.compat                --------------------------
	.section	.nv.compat,"",@"SHT_CUDA_COMPAT_INFO"
	.align	4
        /*0000*/ 	.byte	0x02, 0x09, 0x00, 0x00, 0x02, 0x02, 0x01, 0x00, 0x02, 0x05, 0x05, 0x00, 0x03, 0x07, 0x01, 0x01
        /*0010*/ 	.byte	0x02, 0x03, 0x00, 0x00, 0x02, 0x06, 0x01, 0x00, 0x04, 0x0b, 0x08, 0x00, 0x09, 0x00, 0x00, 0x00
        /*0020*/ 	.byte	0x00, 0x00, 0x00, 0x00


//--------------------- .nv.info._Z6VarmulPfi     --------------------------
	.section	.nv.info._Z6VarmulPfi,"",@"SHT_CUDA_INFO"
	.sectionflags	@""
	.align	4


	//----- nvinfo : EIATTR_CUDA_API_VERSION
	.align		4
        /*0000*/ 	.byte	0x04, 0x37
        /*0002*/ 	.short	(.L_7 - .L_6)
.L_6:
        /*0004*/ 	.word	0x00000082


	//----- nvinfo : EIATTR_KPARAM_INFO
	.align		4
.L_7:
        /*0008*/ 	.byte	0x04, 0x17
        /*000a*/ 	.short	(.L_9 - .L_8)
.L_8:
        /*000c*/ 	.word	0x00000000
        /*0010*/ 	.short	0x0001
        /*0012*/ 	.short	0x0008
        /*0014*/ 	.byte	0x00, 0xf0, 0x11, 0x00


	//----- nvinfo : EIATTR_KPARAM_INFO
	.align		4
.L_9:
        /*0018*/ 	.byte	0x04, 0x17
        /*001a*/ 	.short	(.L_11 - .L_10)
.L_10:
        /*001c*/ 	.word	0x00000000
        /*0020*/ 	.short	0x0000
        /*0022*/ 	.short	0x0000
        /*0024*/ 	.byte	0x00, 0xf5, 0x21, 0x00


	//----- nvinfo : EIATTR_SPARSE_MMA_MASK
	.align		4
.L_11:
        /*0028*/ 	.byte	0x03, 0x50
        /*002a*/ 	.short	0x0000


	//----- nvinfo : EIATTR_MAXREG_COUNT
	.align		4
        /*002c*/ 	.byte	0x03, 0x1b
        /*002e*/ 	.short	0x00ff


	//----- nvinfo : EIATTR_MERCURY_ISA_VERSION
	.align		4
        /*0030*/ 	.byte	0x03, 0x5f
        /*0032*/ 	.short	0x0101


	//----- nvinfo : EIATTR_VRC_CTA_INIT_COUNT
	.align		4
        /*0034*/ 	.byte	0x02, 0x4a
	.zero		1
	.zero		1


	//----- nvinfo : EIATTR_EXIT_INSTR_OFFSETS
	.align		4
        /*0038*/ 	.byte	0x04, 0x1c
        /*003a*/ 	.short	(.L_13 - .L_12)


	//   ....[0]....
.L_12:
        /*003c*/ 	.word	0x00000070


	//   ....[1]....
        /*0040*/ 	.word	0x00000100


	//----- nvinfo : EIATTR_CBANK_PARAM_SIZE
	.align		4
.L_13:
        /*0044*/ 	.byte	0x03, 0x19
        /*0046*/ 	.short	0x000c


	//----- nvinfo : EIATTR_PARAM_CBANK
	.align		4
        /*0048*/ 	.byte	0x04, 0x0a
        /*004a*/ 	.short	(.L_15 - .L_14)
	.align		4
.L_14:
        /*004c*/ 	.word	index@(.nv.constant0._Z6VarmulPfi)
        /*0050*/ 	.short	0x0380
        /*0052*/ 	.short	0x000c


	//----- nvinfo : EIATTR_SW_WAR
	.align		4
.L_15:
        /*0054*/ 	.byte	0x04, 0x36
        /*0056*/ 	.short	(.L_17 - .L_16)
.L_16:
        /*0058*/ 	.word	0x00000008
.L_17:


//--------------------- .nv.callgraph             --------------------------
	.section	.nv.callgraph,"",@"SHT_CUDA_CALLGRAPH"
	.align	4
	.sectionentsize	8
	.align		4
        /*0000*/ 	.word	0x00000000
	.align		4
        /*0004*/ 	.word	0xffffffff
	.align		4
        /*0008*/ 	.word	0x00000000
	.align		4
        /*000c*/ 	.word	0xfffffffe
	.align		4
        /*0010*/ 	.word	0x00000000
	.align		4
        /*0014*/ 	.word	0xfffffffd
	.align		4
        /*0018*/ 	.word	0x00000000
	.align		4
        /*001c*/ 	.word	0xfffffffc


//--------------------- .text._Z6VarmulPfi        --------------------------
	.section	.text._Z6VarmulPfi,"ax",@progbits
	.align	128
        .global         _Z6VarmulPfi
        .type           _Z6VarmulPfi,@function
        .size           _Z6VarmulPfi,(.L_x_1 - _Z6VarmulPfi)
        .other          _Z6VarmulPfi,@"STO_CUDA_ENTRY STV_DEFAULT"
_Z6VarmulPfi:
.text._Z6VarmulPfi:
[----:B------:R-:W-:Y:S01]  /*0000*/  LDC R1, c[0x0][0x37c] ;  /* 0x0000df00ff017b82 */ /* 0x000fe20000000800 */
[----:B------:R-:W0:Y:S07]  /*0010*/  S2R R0, SR_TID.X ;  /* 0x0000000000007919 */ /* 0x000e2e0000002100 */
[----:B------:R-:W0:Y:S01]  /*0020*/  S2UR UR4, SR_CTAID.X ;  /* 0x00000000000479c3 */ /* 0x000e220000002500 */
[----:B------:R-:W1:Y:S07]  /*0030*/  LDCU UR5, c[0x0][0x388] ;  /* 0x00007100ff0577ac */ /* 0x000e6e0008000800 */
[----:B------:R-:W0:Y:S02]  /*0040*/  LDC R5, c[0x0][0x360] ;  /* 0x0000d800ff057b82 */ /* 0x000e240000000800 */
[----:B0-----:R-:W-:-:S05]  /*0050*/  IMAD R5, R5, UR4, R0 ;  /* 0x0000000405057c24 */ /* 0x001fca000f8e0200 */
[----:B-1----:R-:W-:-:S13]  /*0060*/  ISETP.GE.AND P0, PT, R5, UR5, PT ;  /* 0x0000000505007c0c */ /* 0x002fda000bf06270 */
[----:B------:R-:W-:Y:S05]  /*0070*/  @P0 EXIT ;  /* 0x000000000000094d */ /* 0x000fea0003800000 */
[----:B------:R-:W0:Y:S01]  /*0080*/  LDC.64 R2, c[0x0][0x380] ;  /* 0x0000e000ff027b82 */ /* 0x000e220000000a00 */
[----:B------:R-:W1:Y:S01]  /*0090*/  LDCU.64 UR4, c[0x0][0x358] ;  /* 0x00006b00ff0477ac */ /* 0x000e620008000a00 */
[----:B------:R-:W-:-:S04]  /*00a0*/  LOP3.LUT R0, R5, 0x1, RZ, 0xc0, !PT ;  /* 0x0000000105007812 */ /* 0x000fc800078ec0ff */
[----:B------:R-:W-:Y:S01]  /*00b0*/  ISETP.NE.U32.AND P0, PT, R0, 0x1, PT ;  /* 0x000000010000780c */ /* 0x000fe20003f05070 */
[----:B------:R-:W-:Y:S02]  /*00c0*/  IMAD.MOV.U32 R0, RZ, RZ, 0x43480000 ;  /* 0x43480000ff007424 */ /* 0x000fe400078e00ff */
[----:B0-----:R-:W-:-:S03]  /*00d0*/  IMAD.WIDE R2, R5, 0x4, R2 ;  /* 0x0000000405027825 */ /* 0x001fc600078e0202 */
[----:B------:R-:W-:-:S05]  /*00e0*/  FSEL R5, R0, 100, !P0 ;  /* 0x42c8000000057808 */ /* 0x000fca0004000000 */
[----:B-1----:R-:W-:Y:S01]  /*00f0*/  STG.E desc[UR4][R2.64], R5 ;  /* 0x0000000502007986 */ /* 0x002fe2000c101904 */
[----:B------:R-:W-:Y:S05]  /*0100*/  EXIT ;  /* 0x000000000000794d */ /* 0x000fea0003800000 */
.L_x_0:
[----:B------:R-:W-:-:S00]  /*0110*/  BRA `(.L_x_0) ;  /* 0xfffffffc00fc7947 */ /* 0x000fc0000383ffff */
[----:B------:R-:W-:-:S00]  /*0120*/  NOP ;  /* 0x0000000000007918 */ /* 0x000fc00000000000 */
        /* <DEDUP_REMOVED lines=13> */
.L_x_1:


//--------------------- .nv.shared.reserved.0     --------------------------
	.section	.nv.shared.reserved.0,"aw",@nobits
	.weak		__nv_reservedSMEM_offset_0_alias
	.size		__nv_reservedSMEM_offset_0_alias, 0, 64
	.other		__nv_reservedSMEM_offset_0_alias,@"STO_CUDA_RESERVED_SHARED STV_DEFAULT"
__nv_reservedSMEM_offset_0_alias:
	.zero		0
	.zero		64


//--------------------- .nv.constant0._Z6VarmulPfi --------------------------
	.section	.nv.constant0._Z6VarmulPfi,"a",@progbits
	.sectionflags	@""
	.align	4
.nv.constant0._Z6VarmulPfi:
	.zero		908


//--------------------- SYMBOLS --------------------------

	.type		.nv.reservedSmem.offset0,@object
	.size		.nv.reservedSmem.offset0,0x4
